//
// Generated by NVIDIA NVVM Compiler
//
// Compiler Build ID: CL-36424714
// Cuda compilation tools, release 13.0, V13.0.88
// Based on NVVM 20.0.0
//

.version 9.0
.target sm_100
.address_size 64

	// .globl	_Z13launch_SpherePfS_fi

.visible .entry _Z13launch_SpherePfS_fi(
	.param .u64 .ptr .align 1 _Z13launch_SpherePfS_fi_param_0,
	.param .u64 .ptr .align 1 _Z13launch_SpherePfS_fi_param_1,
	.param .f32 _Z13launch_SpherePfS_fi_param_2,
	.param .u32 _Z13launch_SpherePfS_fi_param_3
)
{
	.reg .pred 	%p<16>;
	.reg .b32 	%r<32>;
	.reg .b32 	%f<132>;
	.reg .b64 	%rd<19>;
	.reg .b64 	%fd<4>;

	ld.param.u64 	%rd7, [_Z13launch_SpherePfS_fi_param_0];
	ld.param.u64 	%rd8, [_Z13launch_SpherePfS_fi_param_1];
	ld.param.f32 	%f23, [_Z13launch_SpherePfS_fi_param_2];
	ld.param.u32 	%r16, [_Z13launch_SpherePfS_fi_param_3];
	cvta.to.global.u64 	%rd1, %rd8;
	cvta.to.global.u64 	%rd2, %rd7;
	mov.u32 	%r17, %ctaid.y;
	mov.u32 	%r18, %ntid.y;
	mov.u32 	%r19, %tid.y;
	mad.lo.s32 	%r20, %r17, %r18, %r19;
	mul.lo.s32 	%r31, %r20, 3;
	mul.wide.u32 	%rd9, %r31, 4;
	add.s64 	%rd3, %rd2, %rd9;
	ld.global.f32 	%f24, [%rd3];
	abs.f32 	%f25, %f24;
	cvt.f64.f32 	%fd1, %f25;
	setp.ltu.f64 	%p1, %fd1, 0d403DFD70A3D70A3D;
	add.s64 	%rd4, %rd1, %rd9;
	@%p1 bra 	$L__BB0_2;
	ld.global.f32 	%f26, [%rd4];
	neg.f32 	%f27, %f26;
	st.global.f32 	[%rd4], %f27;
$L__BB0_2:
	ld.global.f32 	%f28, [%rd3+4];
	cvt.f64.f32 	%fd2, %f28;
	setp.ltu.f64 	%p2, %fd2, 0d404DFEB851EB851F;
	setp.gtu.f64 	%p3, %fd2, 0d3F847AE147AE147B;
	and.pred  	%p4, %p2, %p3;
	@%p4 bra 	$L__BB0_4;
	ld.global.f32 	%f29, [%rd4+4];
	neg.f32 	%f30, %f29;
	st.global.f32 	[%rd4+4], %f30;
$L__BB0_4:
	ld.global.f32 	%f31, [%rd3+8];
	abs.f32 	%f32, %f31;
	cvt.f64.f32 	%fd3, %f32;
	setp.ltu.f64 	%p5, %fd3, 0d403DFD70A3D70A3D;
	@%p5 bra 	$L__BB0_6;
	ld.global.f32 	%f33, [%rd4+8];
	neg.f32 	%f34, %f33;
	st.global.f32 	[%rd4+8], %f34;
$L__BB0_6:
	add.s32 	%r28, %r31, 3;
	setp.ge.s32 	%p6, %r28, %r16;
	@%p6 bra 	$L__BB0_22;
	add.f32 	%f35, %f23, %f23;
	mul.f32 	%f1, %f35, %f35;
	sub.s32 	%r21, %r16, %r31;
	add.s32 	%r3, %r21, -4;
	mul.hi.u32 	%r22, %r3, -1431655765;
	shr.u32 	%r23, %r22, 1;
	add.s32 	%r4, %r23, 1;
	and.b32  	%r24, %r23, 3;
	setp.eq.s32 	%p7, %r24, 3;
	@%p7 bra 	$L__BB0_12;
	and.b32  	%r5, %r4, 3;
	mov.b32 	%r27, 0;
$L__BB0_9:
	.pragma "nounroll";
	mov.u32 	%r31, %r28;
	ld.global.f32 	%f36, [%rd3];
	ld.global.f32 	%f37, [%rd3+4];
	ld.global.f32 	%f38, [%rd3+8];
	mul.wide.u32 	%rd10, %r31, 4;
	add.s64 	%rd11, %rd2, %rd10;
	ld.global.f32 	%f39, [%rd11];
	ld.global.f32 	%f40, [%rd11+4];
	ld.global.f32 	%f41, [%rd11+8];
	sub.f32 	%f42, %f36, %f39;
	sub.f32 	%f43, %f37, %f40;
	mul.f32 	%f44, %f43, %f43;
	fma.rn.f32 	%f45, %f42, %f42, %f44;
	sub.f32 	%f46, %f38, %f41;
	fma.rn.f32 	%f47, %f46, %f46, %f45;
	setp.gtu.f32 	%p8, %f47, %f1;
	@%p8 bra 	$L__BB0_11;
	add.s64 	%rd13, %rd1, %rd10;
	ld.global.f32 	%f48, [%rd13];
	neg.f32 	%f49, %f48;
	st.global.f32 	[%rd13], %f49;
	ld.global.f32 	%f50, [%rd13+4];
	neg.f32 	%f51, %f50;
	st.global.f32 	[%rd13+4], %f51;
	ld.global.f32 	%f52, [%rd13+8];
	neg.f32 	%f53, %f52;
	st.global.f32 	[%rd13+8], %f53;
$L__BB0_11:
	add.s32 	%r28, %r31, 3;
	add.s32 	%r27, %r27, 1;
	setp.ne.s32 	%p9, %r27, %r5;
	@%p9 bra 	$L__BB0_9;
$L__BB0_12:
	setp.lt.u32 	%p10, %r3, 9;
	@%p10 bra 	$L__BB0_22;
$L__BB0_13:
	ld.global.f32 	%f128, [%rd3];
	ld.global.f32 	%f127, [%rd3+4];
	ld.global.f32 	%f126, [%rd3+8];
	mul.wide.u32 	%rd14, %r28, 4;
	add.s64 	%rd5, %rd2, %rd14;
	ld.global.f32 	%f54, [%rd5];
	mul.wide.u32 	%rd15, %r31, 4;
	add.s64 	%rd16, %rd2, %rd15;
	ld.global.f32 	%f55, [%rd16+16];
	ld.global.f32 	%f56, [%rd16+20];
	sub.f32 	%f57, %f128, %f54;
	sub.f32 	%f58, %f127, %f55;
	mul.f32 	%f59, %f58, %f58;
	fma.rn.f32 	%f60, %f57, %f57, %f59;
	sub.f32 	%f61, %f126, %f56;
	fma.rn.f32 	%f62, %f61, %f61, %f60;
	setp.gtu.f32 	%p11, %f62, %f1;
	add.s64 	%rd6, %rd1, %rd14;
	@%p11 bra 	$L__BB0_15;
	ld.global.f32 	%f63, [%rd6];
	neg.f32 	%f64, %f63;
	st.global.f32 	[%rd6], %f64;
	add.s64 	%rd18, %rd1, %rd15;
	ld.global.f32 	%f65, [%rd18+16];
	neg.f32 	%f66, %f65;
	st.global.f32 	[%rd18+16], %f66;
	ld.global.f32 	%f67, [%rd18+20];
	neg.f32 	%f68, %f67;
	st.global.f32 	[%rd18+20], %f68;
	ld.global.f32 	%f128, [%rd3];
	ld.global.f32 	%f127, [%rd3+4];
	ld.global.f32 	%f126, [%rd3+8];
$L__BB0_15:
	ld.global.f32 	%f69, [%rd5+12];
	ld.global.f32 	%f70, [%rd5+16];
	ld.global.f32 	%f71, [%rd5+20];
	sub.f32 	%f72, %f128, %f69;
	sub.f32 	%f73, %f127, %f70;
	mul.f32 	%f74, %f73, %f73;
	fma.rn.f32 	%f75, %f72, %f72, %f74;
	sub.f32 	%f76, %f126, %f71;
	fma.rn.f32 	%f77, %f76, %f76, %f75;
	setp.gtu.f32 	%p12, %f77, %f1;
	@%p12 bra 	$L__BB0_17;
	ld.global.f32 	%f78, [%rd6+12];
	neg.f32 	%f79, %f78;
	st.global.f32 	[%rd6+12], %f79;
	ld.global.f32 	%f80, [%rd6+16];
	neg.f32 	%f81, %f80;
	st.global.f32 	[%rd6+16], %f81;
	ld.global.f32 	%f82, [%rd6+20];
	neg.f32 	%f83, %f82;
	st.global.f32 	[%rd6+20], %f83;
	ld.global.f32 	%f128, [%rd3];
	ld.global.f32 	%f127, [%rd3+4];
	ld.global.f32 	%f126, [%rd3+8];
$L__BB0_17:
	ld.global.f32 	%f84, [%rd5+24];
	ld.global.f32 	%f85, [%rd5+28];
	ld.global.f32 	%f86, [%rd5+32];
	sub.f32 	%f87, %f128, %f84;
	sub.f32 	%f88, %f127, %f85;
	mul.f32 	%f89, %f88, %f88;
	fma.rn.f32 	%f90, %f87, %f87, %f89;
	sub.f32 	%f91, %f126, %f86;
	fma.rn.f32 	%f92, %f91, %f91, %f90;
	setp.gtu.f32 	%p13, %f92, %f1;
	@%p13 bra 	$L__BB0_19;
	ld.global.f32 	%f93, [%rd6+24];
	neg.f32 	%f94, %f93;
	st.global.f32 	[%rd6+24], %f94;
	ld.global.f32 	%f95, [%rd6+28];
	neg.f32 	%f96, %f95;
	st.global.f32 	[%rd6+28], %f96;
	ld.global.f32 	%f97, [%rd6+32];
	neg.f32 	%f98, %f97;
	st.global.f32 	[%rd6+32], %f98;
	ld.global.f32 	%f128, [%rd3];
	ld.global.f32 	%f127, [%rd3+4];
	ld.global.f32 	%f126, [%rd3+8];
$L__BB0_19:
	ld.global.f32 	%f99, [%rd5+36];
	ld.global.f32 	%f100, [%rd5+40];
	ld.global.f32 	%f101, [%rd5+44];
	sub.f32 	%f102, %f128, %f99;
	sub.f32 	%f103, %f127, %f100;
	mul.f32 	%f104, %f103, %f103;
	fma.rn.f32 	%f105, %f102, %f102, %f104;
	sub.f32 	%f106, %f126, %f101;
	fma.rn.f32 	%f107, %f106, %f106, %f105;
	setp.gtu.f32 	%p14, %f107, %f1;
	@%p14 bra 	$L__BB0_21;
	ld.global.f32 	%f108, [%rd6+36];
	neg.f32 	%f109, %f108;
	st.global.f32 	[%rd6+36], %f109;
	ld.global.f32 	%f110, [%rd6+40];
	neg.f32 	%f111, %f110;
	st.global.f32 	[%rd6+40], %f111;
	ld.global.f32 	%f112, [%rd6+44];
	neg.f32 	%f113, %f112;
	st.global.f32 	[%rd6+44], %f113;
$L__BB0_21:
	add.s32 	%r14, %r28, 12;
	setp.lt.s32 	%p15, %r14, %r16;
	add.s32 	%r31, %r28, 9;
	mov.u32 	%r28, %r14;
	@%p15 bra 	$L__BB0_13;
$L__BB0_22:
	ld.global.f32 	%f114, [%rd4];
	ld.global.f32 	%f115, [%rd3];
	add.f32 	%f116, %f114, %f115;
	st.global.f32 	[%rd3], %f116;
	ld.global.f32 	%f117, [%rd4+4];
	ld.global.f32 	%f118, [%rd3+4];
	add.f32 	%f119, %f117, %f118;
	st.global.f32 	[%rd3+4], %f119;
	ld.global.f32 	%f120, [%rd4+8];
	ld.global.f32 	%f121, [%rd3+8];
	add.f32 	%f122, %f120, %f121;
	st.global.f32 	[%rd3+8], %f122;
	ret;

}


// ===== COMPILED SASS (sm_100) =====

	.target	sm_100

	.elftype	@"ET_EXEC"


//--------------------- .note.nv.tkinfo           --------------------------
	.section	.note.nv.tkinfo,"",@"SHT_NOTE"
	.sectionflags	@"SHF_NOTE_NV_TKINFO"
	.tkinfo
        /*0018*/ 	.word	0x00000002
        /*0030*/ 	.string	""
        /*0030*/ 	.string	"ptxas"
        /*0030*/ 	.string	"Cuda compilation tools, release 13.0, V13.0.88"
        /*0030*/ 	.string	"Build cuda_13.0.r13.0/compiler.36424714_0"
        /*0030*/ 	.string	"-arch sm_100 -m 64 "



//--------------------- .note.nv.cuinfo           --------------------------
	.section	.note.nv.cuinfo,"",@"SHT_NOTE"
	.sectionflags	@"SHF_NOTE_NV_CUINFO"
        /*0018*/ 	.short	0x0002
        /*001a*/ 	.short	0x0064
        /*001c*/ 	.short	0x0082
	.zero		2


//--------------------- .nv.info                  --------------------------
	.section	.nv.info,"",@"SHT_CUDA_INFO"
	.align	4


	//----- nvinfo : EIATTR_REGCOUNT
	.align		4
        /*0000*/ 	.byte	0x04, 0x2f
        /*0002*/ 	.short	(.L_1 - .L_0)
	.align		4
.L_0:
        /*0004*/ 	.word	index@(_Z13launch_SpherePfS_fi)
        /*0008*/ 	.word	0x0000001a


	//----- nvinfo : EIATTR_FRAME_SIZE
	.align		4
.L_1:
        /*000c*/ 	.byte	0x04, 0x11
        /*000e*/ 	.short	(.L_3 - .L_2)
	.align		4
.L_2:
        /*0010*/ 	.word	index@(_Z13launch_SpherePfS_fi)
        /*0014*/ 	.word	0x00000000


	//----- nvinfo : EIATTR_MIN_STACK_SIZE
	.align		4
.L_3:
        /*0018*/ 	.byte	0x04, 0x12
        /*001a*/ 	.short	(.L_5 - .L_4)
	.align		4
.L_4:
        /*001c*/ 	.word	index@(_Z13launch_SpherePfS_fi)
        /*0020*/ 	.word	0x00000000
.L_5:


//--------------------- .nv.compat                --------------------------
	.section	.nv.compat,"",@"SHT_CUDA_COMPAT_INFO"
	.align	4
        /*0000*/ 	.byte	0x02, 0x09, 0x00, 0x00, 0x02, 0x02, 0x01, 0x00, 0x02, 0x05, 0x05, 0x00, 0x03, 0x07, 0x01, 0x01
        /*0010*/ 	.byte	0x02, 0x03, 0x00, 0x00, 0x02, 0x06, 0x01, 0x00, 0x04, 0x0b, 0x08, 0x00, 0x01, 0x00, 0x00, 0x00
        /*0020*/ 	.byte	0x00, 0x00, 0x00, 0x00


//--------------------- .nv.info._Z13launch_SpherePfS_fi --------------------------
	.section	.nv.info._Z13launch_SpherePfS_fi,"",@"SHT_CUDA_INFO"
	.sectionflags	@""
	.align	4


	//----- nvinfo : EIATTR_CUDA_API_VERSION
	.align		4
        /*0000*/ 	.byte	0x04, 0x37
        /*0002*/ 	.short	(.L_7 - .L_6)
.L_6:
        /*0004*/ 	.word	0x00000082


	//----- nvinfo : EIATTR_KPARAM_INFO
	.align		4
.L_7:
        /*0008*/ 	.byte	0x04, 0x17
        /*000a*/ 	.short	(.L_9 - .L_8)
.L_8:
        /*000c*/ 	.word	0x00000000
        /*0010*/ 	.short	0x0003
        /*0012*/ 	.short	0x0014
        /*0014*/ 	.byte	0x00, 0xf0, 0x11, 0x00


	//----- nvinfo : EIATTR_KPARAM_INFO
	.align		4
.L_9:
        /*0018*/ 	.byte	0x04, 0x17
        /*001a*/ 	.short	(.L_11 - .L_10)
.L_10:
        /*001c*/ 	.word	0x00000000
        /*0020*/ 	.short	0x0002
        /*0022*/ 	.short	0x0010
        /*0024*/ 	.byte	0x00, 0xf0, 0x11, 0x00


	//----- nvinfo : EIATTR_KPARAM_INFO
	.align		4
.L_11:
        /*0028*/ 	.byte	0x04, 0x17
        /*002a*/ 	.short	(.L_13 - .L_12)
.L_12:
        /*002c*/ 	.word	0x00000000
        /*0030*/ 	.short	0x0001
        /*0032*/ 	.short	0x0008
        /*0034*/ 	.byte	0x00, 0xf5, 0x21, 0x00


	//----- nvinfo : EIATTR_KPARAM_INFO
	.align		4
.L_13:
        /*0038*/ 	.byte	0x04, 0x17
        /*003a*/ 	.short	(.L_15 - .L_14)
.L_14:
        /*003c*/ 	.word	0x00000000
        /*0040*/ 	.short	0x0000
        /*0042*/ 	.short	0x0000
        /*0044*/ 	.byte	0x00, 0xf5, 0x21, 0x00


	//----- nvinfo : EIATTR_SPARSE_MMA_MASK
	.align		4
.L_15:
        /*0048*/ 	.byte	0x03, 0x50
        /*004a*/ 	.short	0x0000


	//----- nvinfo : EIATTR_MAXREG_COUNT
	.align		4
        /*004c*/ 	.byte	0x03, 0x1b
        /*004e*/ 	.short	0x00ff


	//----- nvinfo : EIATTR_MERCURY_ISA_VERSION
	.align		4
        /*0050*/ 	.byte	0x03, 0x5f
        /*0052*/ 	.short	0x0101


	//----- nvinfo : EIATTR_VRC_CTA_INIT_COUNT
	.align		4
        /*0054*/ 	.byte	0x02, 0x4a
	.zero		1
	.zero		1


	//----- nvinfo : EIATTR_EXIT_INSTR_OFFSETS
	.align		4
        /*0058*/ 	.byte	0x04, 0x1c
        /*005a*/ 	.short	(.L_17 - .L_16)


	//   ....[0]....
.L_16:
        /*005c*/ 	.word	0x00000cd0


	//----- nvinfo : EIATTR_CRS_STACK_SIZE
	.align		4
.L_17:
        /*0060*/ 	.byte	0x04, 0x1e
        /*0062*/ 	.short	(.L_19 - .L_18)
.L_18:
        /*0064*/ 	.word	0x00000000


	//----- nvinfo : EIATTR_CBANK_PARAM_SIZE
	.align		4
.L_19:
        /*0068*/ 	.byte	0x03, 0x19
        /*006a*/ 	.short	0x0018


	//----- nvinfo : EIATTR_PARAM_CBANK
	.align		4
        /*006c*/ 	.byte	0x04, 0x0a
        /*006e*/ 	.short	(.L_21 - .L_20)
	.align		4
.L_20:
        /*0070*/ 	.word	index@(.nv.constant0._Z13launch_SpherePfS_fi)
        /*0074*/ 	.short	0x0380
        /*0076*/ 	.short	0x0018


	//----- nvinfo : EIATTR_SW_WAR
	.align		4
.L_21:
        /*0078*/ 	.byte	0x04, 0x36
        /*007a*/ 	.short	(.L_23 - .L_22)
.L_22:
        /*007c*/ 	.word	0x00000008
.L_23:


//--------------------- .nv.callgraph             --------------------------
	.section	.nv.callgraph,"",@"SHT_CUDA_CALLGRAPH"
	.align	4
	.sectionentsize	8
	.align		4
        /*0000*/ 	.word	0x00000000
	.align		4
        /*0004*/ 	.word	0xffffffff
	.align		4
        /*0008*/ 	.word	0x00000000
	.align		4
        /*000c*/ 	.word	0xfffffffe
	.align		4
        /*0010*/ 	.word	0x00000000
	.align		4
        /*0014*/ 	.word	0xfffffffd
	.align		4
        /*0018*/ 	.word	0x00000000
	.align		4
        /*001c*/ 	.word	0xfffffffc


//--------------------- .text._Z13launch_SpherePfS_fi --------------------------
	.section	.text._Z13launch_SpherePfS_fi,"ax",@progbits
	.align	128
        .global         _Z13launch_SpherePfS_fi
        .type           _Z13launch_SpherePfS_fi,@function
        .size           _Z13launch_SpherePfS_fi,(.L_x_9 - _Z13launch_SpherePfS_fi)
        .other          _Z13launch_SpherePfS_fi,@"STO_CUDA_ENTRY STV_DEFAULT"
_Z13launch_SpherePfS_fi:
.text._Z13launch_SpherePfS_fi:
[----:B------:R-:W-:Y:S01]  /*0000*/  LDC R1, c[0x0][0x37c] ;  /* 0x0000df00ff017b82 */ /* 0x000fe20000000800 */
[----:B------:R-:W0:Y:S07]  /*0010*/  S2R R5, SR_TID.Y ;  /* 0x0000000000057919 */ /* 0x000e2e0000002200 */
[----:B------:R-:W0:Y:S01]  /*0020*/  S2UR UR6, SR_CTAID.Y ;  /* 0x00000000000679c3 */ /* 0x000e220000002600 */
[----:B------:R-:W1:Y:S07]  /*0030*/  LDCU.64 UR4, c[0x0][0x358] ;  /* 0x00006b00ff0477ac */ /* 0x000e6e0008000a00 */
[----:B------:R-:W0:Y:S08]  /*0040*/  LDC R0, c[0x0][0x364] ;  /* 0x0000d900ff007b82 */ /* 0x000e300000000800 */
[----:B------:R-:W2:Y:S08]  /*0050*/  LDC.64 R2, c[0x0][0x380] ;  /* 0x0000e000ff027b82 */ /* 0x000eb00000000a00 */
[----:B------:R-:W3:Y:S01]  /*0060*/  LDC.64 R6, c[0x0][0x388] ;  /* 0x0000e200ff067b82 */ /* 0x000ee20000000a00 */
[----:B0-----:R-:W-:-:S05]  /*0070*/  IMAD R0, R0, UR6, R5 ;  /* 0x0000000600007c24 */ /* 0x001fca000f8e0205 */
[----:B------:R-:W-:-:S05]  /*0080*/  LEA R0, R0, R0, 0x1 ;  /* 0x0000000000007211 */ /* 0x000fca00078e08ff */
[----:B--2---:R-:W-:-:S05]  /*0090*/  IMAD.WIDE.U32 R2, R0, 0x4, R2 ;  /* 0x0000000400027825 */ /* 0x004fca00078e0002 */
[----:B-1----:R-:W2:Y:S01]  /*00a0*/  LDG.E R8, desc[UR4][R2.64] ;  /* 0x0000000402087981 */ /* 0x002ea2000c1e1900 */
[----:B------:R-:W-:Y:S01]  /*00b0*/  UMOV UR6, 0xa3d70a3d ;  /* 0xa3d70a3d00067882 */ /* 0x000fe20000000000 */
[----:B------:R-:W-:Y:S01]  /*00c0*/  UMOV UR7, 0x403dfd70 ;  /* 0x403dfd7000077882 */ /* 0x000fe20000000000 */
[----:B--2---:R-:W0:Y:S02]  /*00d0*/  F2F.F64.F32 R4, |R8| ;  /* 0x4000000800047310 */ /* 0x004e240000201800 */
[----:B0-----:R-:W-:Y:S01]  /*00e0*/  DSETP.GE.AND P0, PT, R4, UR6, PT ;  /* 0x0000000604007e2a */ /* 0x001fe2000bf06000 */
[----:B---3--:R-:W-:-:S13]  /*00f0*/  IMAD.WIDE.U32 R4, R0, 0x4, R6 ;  /* 0x0000000400047825 */ /* 0x008fda00078e0006 */
[----:B------:R-:W2:Y:S02]  /*0100*/  @P0 LDG.E R6, desc[UR4][R4.64] ;  /* 0x0000000404060981 */ /* 0x000ea4000c1e1900 */
[----:B--2---:R-:W-:-:S05]  /*0110*/  @P0 FADD R11, -R6, -RZ ;  /* 0x800000ff060b0221 */ /* 0x004fca0000000100 */
[----:B------:R0:W-:Y:S04]  /*0120*/  @P0 STG.E desc[UR4][R4.64], R11 ;  /* 0x0000000b04000986 */ /* 0x0001e8000c101904 */
[----:B------:R-:W2:Y:S01]  /*0130*/  LDG.E R9, desc[UR4][R2.64+0x4] ;  /* 0x0000040402097981 */ /* 0x000ea2000c1e1900 */
[----:B------:R-:W-:Y:S01]  /*0140*/  UMOV UR8, 0x47ae147b ;  /* 0x47ae147b00087882 */ /* 0x000fe20000000000 */
[----:B------:R-:W-:Y:S01]  /*0150*/  UMOV UR9, 0x3f847ae1 ;  /* 0x3f847ae100097882 */ /* 0x000fe20000000000 */
[----:B0-----:R-:W0:Y:S01]  /*0160*/  LDC R11, c[0x0][0x394] ;  /* 0x0000e500ff0b7b82 */ /* 0x001e220000000800 */
[----:B--2---:R-:W1:Y:S02]  /*0170*/  F2F.F64.F32 R6, R9 ;  /* 0x0000000900067310 */ /* 0x004e640000201800 */
[----:B-1----:R-:W-:Y:S01]  /*0180*/  DSETP.GTU.AND P0, PT, R6, UR8, PT ;  /* 0x0000000806007e2a */ /* 0x002fe2000bf0c000 */
[----:B------:R-:W-:Y:S01]  /*0190*/  UMOV UR8, 0x51eb851f ;  /* 0x51eb851f00087882 */ /* 0x000fe20000000000 */
[----:B------:R-:W-:-:S04]  /*01a0*/  UMOV UR9, 0x404dfeb8 ;  /* 0x404dfeb800097882 */ /* 0x000fc80000000000 */
[----:B------:R-:W-:Y:S01]  /*01b0*/  DSETP.LTU.AND P0, PT, R6, UR8, P0 ;  /* 0x0000000806007e2a */ /* 0x000fe20008709000 */
[----:B------:R-:W-:Y:S01]  /*01c0*/  IADD3 R8, PT, PT, R0, 0x3, RZ ;  /* 0x0000000300087810 */ /* 0x000fe20007ffe0ff */
[----:B------:R-:W1:-:S12]  /*01d0*/  LDCU UR8, c[0x0][0x394] ;  /* 0x00007280ff0877ac */ /* 0x000e580008000800 */
[----:B------:R-:W2:Y:S02]  /*01e0*/  @!P0 LDG.E R6, desc[UR4][R4.64+0x4] ;  /* 0x0000040404068981 */ /* 0x000ea4000c1e1900 */
[----:B--2---:R-:W-:-:S05]  /*01f0*/  @!P0 FADD R13, -R6, -RZ ;  /* 0x800000ff060d8221 */ /* 0x004fca0000000100 */
[----:B------:R2:W-:Y:S04]  /*0200*/  @!P0 STG.E desc[UR4][R4.64+0x4], R13 ;  /* 0x0000040d04008986 */ /* 0x0005e8000c101904 */
[----:B------:R-:W3:Y:S01]  /*0210*/  LDG.E R6, desc[UR4][R2.64+0x8] ;  /* 0x0000080402067981 */ /* 0x000ee2000c1e1900 */
[----:B------:R-:W-:Y:S01]  /*0220*/  BSSY.RECONVERGENT B0, `(.L_x_0) ;  /* 0x0000008000007945 */ /* 0x000fe20003800200 */
[----:B0-----:R-:W-:Y:S01]  /*0230*/  ISETP.GE.AND P1, PT, R8, R11, PT ;  /* 0x0000000b0800720c */ /* 0x001fe20003f26270 */
[----:B---3--:R-:W0:Y:S02]  /*0240*/  F2F.F64.F32 R6, |R6| ;  /* 0x4000000600067310 */ /* 0x008e240000201800 */
[----:B0-----:R-:W-:-:S14]  /*0250*/  DSETP.GE.AND P0, PT, R6, UR6, PT ;  /* 0x0000000606007e2a */ /* 0x001fdc000bf06000 */
[----:B-12---:R-:W-:Y:S05]  /*0260*/  @!P0 BRA `(.L_x_1) ;  /* 0x00000000000c8947 */ /* 0x006fea0003800000 */
[----:B------:R-:W2:Y:S02]  /*0270*/  LDG.E R6, desc[UR4][R4.64+0x8] ;  /* 0x0000080404067981 */ /* 0x000ea4000c1e1900 */
[----:B--2---:R-:W-:-:S05]  /*0280*/  FADD R7, -R6, -RZ ;  /* 0x800000ff06077221 */ /* 0x004fca0000000100 */
[----:B------:R0:W-:Y:S02]  /*0290*/  STG.E desc[UR4][R4.64+0x8], R7 ;  /* 0x0000080704007986 */ /* 0x0001e4000c101904 */
.L_x_1:
[----:B------:R-:W-:Y:S05]  /*02a0*/  BSYNC.RECONVERGENT B0 ;  /* 0x0000000000007941 */ /* 0x000fea0003800200 */
.L_x_0:
[----:B------:R-:W-:Y:S04]  /*02b0*/  BSSY.RECONVERGENT B0, `(.L_x_2) ;  /* 0x0000095000007945 */ /* 0x000fe80003800200 */
[----:B------:R-:W-:Y:S05]  /*02c0*/  @P1 BRA `(.L_x_3) ;  /* 0x00000008004c1947 */ /* 0x000fea0003800000 */
[----:B------:R-:W-:Y:S01]  /*02d0*/  IADD3 R11, PT, PT, -R0, -0x4, R11 ;  /* 0xfffffffc000b7810 */ /* 0x000fe20007ffe10b */
[----:B0-----:R-:W0:Y:S01]  /*02e0*/  LDC R7, c[0x0][0x390] ;  /* 0x0000e400ff077b82 */ /* 0x001e220000000800 */
[----:B------:R-:W-:Y:S02]  /*02f0*/  BSSY.RECONVERGENT B1, `(.L_x_4) ;  /* 0x000002c000017945 */ /* 0x000fe40003800200 */
[C---:B------:R-:W-:Y:S01]  /*0300*/  ISETP.GE.U32.AND P0, PT, R11.reuse, 0x9, PT ;  /* 0x000000090b00780c */ /* 0x040fe20003f06070 */
[----:B------:R-:W-:-:S05]  /*0310*/  IMAD.HI.U32 R6, R11, -0x55555555, RZ ;  /* 0xaaaaaaab0b067827 */ /* 0x000fca00078e00ff */
[----:B------:R-:W-:-:S04]  /*0320*/  SHF.R.U32.HI R9, RZ, 0x1, R6 ;  /* 0x00000001ff097819 */ /* 0x000fc80000011606 */
[----:B------:R-:W-:-:S04]  /*0330*/  LOP3.LUT R6, R9, 0x3, RZ, 0xc0, !PT ;  /* 0x0000000309067812 */ /* 0x000fc800078ec0ff */
[----:B------:R-:W-:Y:S02]  /*0340*/  ISETP.NE.AND P1, PT, R6, 0x3, PT ;  /* 0x000000030600780c */ /* 0x000fe40003f25270 */
[----:B------:R-:W-:Y:S01]  /*0350*/  MOV R6, R8 ;  /* 0x0000000800067202 */ /* 0x000fe20000000f00 */
[----:B0-----:R-:W-:-:S04]  /*0360*/  FADD R7, R7, R7 ;  /* 0x0000000707077221 */ /* 0x001fc80000000000 */
[----:B------:R-:W-:-:S06]  /*0370*/  FMUL R7, R7, R7 ;  /* 0x0000000707077220 */ /* 0x000fcc0000400000 */
[----:B------:R-:W-:Y:S05]  /*0380*/  @!P1 BRA `(.L_x_5) ;  /* 0x0000000000889947 */ /* 0x000fea0003800000 */
[----:B------:R-:W-:Y:S01]  /*0390*/  IADD3 R8, PT, PT, R9, 0x1, RZ ;  /* 0x0000000109087810 */ /* 0x000fe20007ffe0ff */
[----:B------:R-:W-:-:S03]  /*03a0*/  HFMA2 R9, -RZ, RZ, 0, 0 ;  /* 0x00000000ff097431 */ /* 0x000fc600000001ff */
[----:B------:R-:W-:-:S07]  /*03b0*/  LOP3.LUT R8, R8, 0x3, RZ, 0xc0, !PT ;  /* 0x0000000308087812 */ /* 0x000fce00078ec0ff */
.L_x_6:
[----:B------:R-:W0:Y:S01]  /*03c0*/  LDC.64 R10, c[0x0][0x380] ;  /* 0x0000e000ff0a7b82 */ /* 0x000e220000000a00 */
[----:B------:R-:W2:Y:S04]  /*03d0*/  LDG.E R12, desc[UR4][R2.64+0x4] ;  /* 0x00000404020c7981 */ /* 0x000ea8000c1e1900 */
[----:B------:R-:W3:Y:S04]  /*03e0*/  LDG.E R0, desc[UR4][R2.64] ;  /* 0x0000000402007981 */ /* 0x000ee8000c1e1900 */
[----:B------:R-:W4:Y:S01]  /*03f0*/  LDG.E R13, desc[UR4][R2.64+0x8] ;  /* 0x00000804020d7981 */ /* 0x000f22000c1e1900 */
[----:B0-----:R-:W-:-:S05]  /*0400*/  IMAD.WIDE.U32 R10, R6, 0x4, R10 ;  /* 0x00000004060a7825 */ /* 0x001fca00078e000a */
[----:B------:R-:W2:Y:S04]  /*0410*/  LDG.E R17, desc[UR4][R10.64+0x4] ;  /* 0x000004040a117981 */ /* 0x000ea8000c1e1900 */
[----:B------:R-:W3:Y:S04]  /*0420*/  LDG.E R15, desc[UR4][R10.64] ;  /* 0x000000040a0f7981 */ /* 0x000ee8000c1e1900 */
[----:B------:R-:W4:Y:S01]  /*0430*/  LDG.E R14, desc[UR4][R10.64+0x8] ;  /* 0x000008040a0e7981 */ /* 0x000f22000c1e1900 */
[----:B--2---:R-:W-:Y:S01]  /*0440*/  FADD R12, R12, -R17 ;  /* 0x800000110c0c7221 */ /* 0x004fe20000000000 */
[----:B---3--:R-:W-:-:S03]  /*0450*/  FADD R0, R0, -R15 ;  /* 0x8000000f00007221 */ /* 0x008fc60000000000 */
[----:B------:R-:W-:Y:S01]  /*0460*/  FMUL R15, R12, R12 ;  /* 0x0000000c0c0f7220 */ /* 0x000fe20000400000 */
[----:B----4-:R-:W-:-:S03]  /*0470*/  FADD R14, R13, -R14 ;  /* 0x8000000e0d0e7221 */ /* 0x010fc60000000000 */
[----:B------:R-:W-:-:S04]  /*0480*/  FFMA R15, R0, R0, R15 ;  /* 0x00000000000f7223 */ /* 0x000fc8000000000f */
[----:B------:R-:W-:-:S05]  /*0490*/  FFMA R14, R14, R14, R15 ;  /* 0x0000000e0e0e7223 */ /* 0x000fca000000000f */
[----:B------:R-:W-:-:S13]  /*04a0*/  FSETP.GTU.AND P1, PT, R14, R7, PT ;  /* 0x000000070e00720b */ /* 0x000fda0003f2c000 */
[----:B------:R-:W0:Y:S02]  /*04b0*/  @!P1 LDC.64 R12, c[0x0][0x388] ;  /* 0x0000e200ff0c9b82 */ /* 0x000e240000000a00 */
[----:B0-----:R-:W-:-:S05]  /*04c0*/  @!P1 IMAD.WIDE.U32 R12, R6, 0x4, R12 ;  /* 0x00000004060c9825 */ /* 0x001fca00078e000c */
[----:B------:R-:W2:Y:S04]  /*04d0*/  @!P1 LDG.E R0, desc[UR4][R12.64] ;  /* 0x000000040c009981 */ /* 0x000ea8000c1e1900 */
[----:B------:R-:W3:Y:S04]  /*04e0*/  @!P1 LDG.E R10, desc[UR4][R12.64+0x4] ;  /* 0x000004040c0a9981 */ /* 0x000ee8000c1e1900 */
[----:B------:R-:W4:Y:S01]  /*04f0*/  @!P1 LDG.E R11, desc[UR4][R12.64+0x8] ;  /* 0x000008040c0b9981 */ /* 0x000f22000c1e1900 */
[----:B------:R-:W-:Y:S01]  /*0500*/  IADD3 R9, PT, PT, R9, 0x1, RZ ;  /* 0x0000000109097810 */ /* 0x000fe20007ffe0ff */
[----:B--2---:R-:W-:Y:S01]  /*0510*/  @!P1 FADD R15, -R0, -RZ ;  /* 0x800000ff000f9221 */ /* 0x004fe20000000100 */
[----:B---3--:R-:W-:Y:S01]  /*0520*/  @!P1 FADD R17, -R10, -RZ ;  /* 0x800000ff0a119221 */ /* 0x008fe20000000100 */
[----:B----4-:R-:W-:-:S03]  /*0530*/  @!P1 FADD R11, -R11, -RZ ;  /* 0x800000ff0b0b9221 */ /* 0x010fc60000000100 */
[----:B------:R0:W-:Y:S04]  /*0540*/  @!P1 STG.E desc[UR4][R12.64], R15 ;  /* 0x0000000f0c009986 */ /* 0x0001e8000c101904 */
[----:B------:R0:W-:Y:S04]  /*0550*/  @!P1 STG.E desc[UR4][R12.64+0x4], R17 ;  /* 0x000004110c009986 */ /* 0x0001e8000c101904 */
[----:B------:R0:W-:Y:S01]  /*0560*/  @!P1 STG.E desc[UR4][R12.64+0x8], R11 ;  /* 0x0000080b0c009986 */ /* 0x0001e2000c101904 */
[----:B------:R-:W-:Y:S02]  /*0570*/  ISETP.NE.AND P1, PT, R9, R8, PT ;  /* 0x000000080900720c */ /* 0x000fe40003f25270 */
[----:B------:R-:W-:-:S04]  /*0580*/  MOV R0, R6 ;  /* 0x0000000600007202 */ /* 0x000fc80000000f00 */
[----:B------:R-:W-:-:S07]  /*0590*/  IADD3 R6, PT, PT, R0, 0x3, RZ ;  /* 0x0000000300067810 */ /* 0x000fce0007ffe0ff */
[----:B0-----:R-:W-:Y:S05]  /*05a0*/  @P1 BRA `(.L_x_6) ;  /* 0xfffffffc00841947 */ /* 0x001fea000383ffff */
.L_x_5:
[----:B------:R-:W-:Y:S05]  /*05b0*/  BSYNC.RECONVERGENT B1 ;  /* 0x0000000000017941 */ /* 0x000fea0003800200 */
.L_x_4:
[----:B------:R-:W-:Y:S05]  /*05c0*/  @!P0 BRA `(.L_x_3) ;  /* 0x00000004008c8947 */ /* 0x000fea0003800000 */
.L_x_7:
[----:B------:R-:W0:Y:S01]  /*05d0*/  LDC.64 R8, c[0x0][0x380] ;  /* 0x0000e000ff087b82 */ /* 0x000e220000000a00 */
[----:B------:R-:W2:Y:S04]  /*05e0*/  LDG.E R13, desc[UR4][R2.64+0x4] ;  /* 0x00000404020d7981 */ /* 0x000ea8000c1e1900 */
[----:B------:R-:W3:Y:S04]  /*05f0*/  LDG.E R12, desc[UR4][R2.64] ;  /* 0x00000004020c7981 */ /* 0x000ee8000c1e1900 */
[----:B------:R-:W4:Y:S01]  /*0600*/  LDG.E R16, desc[UR4][R2.64+0x8] ;  /* 0x0000080402107981 */ /* 0x000f22000c1e1900 */
[----:B0-----:R-:W-:-:S04]  /*0610*/  IMAD.WIDE.U32 R18, R0, 0x4, R8 ;  /* 0x0000000400127825 */ /* 0x001fc800078e0008 */
[----:B------:R-:W-:Y:S01]  /*0620*/  IMAD.WIDE.U32 R8, R6, 0x4, R8 ;  /* 0x0000000406087825 */ /* 0x000fe200078e0008 */
[----:B------:R-:W2:Y:S04]  /*0630*/  LDG.E R10, desc[UR4][R18.64+0x10] ;  /* 0x00001004120a7981 */ /* 0x000ea8000c1e1900 */
[----:B------:R-:W3:Y:S04]  /*0640*/  LDG.E R15, desc[UR4][R8.64] ;  /* 0x00000004080f7981 */ /* 0x000ee8000c1e1900 */
[----:B------:R-:W4:Y:S01]  /*0650*/  LDG.E R17, desc[UR4][R18.64+0x14] ;  /* 0x0000140412117981 */ /* 0x000f22000c1e1900 */
[----:B--2---:R-:W-:-:S02]  /*0660*/  FADD R14, R13, -R10 ;  /* 0x8000000a0d0e7221 */ /* 0x004fc40000000000 */
[----:B------:R-:W0:Y:S01]  /*0670*/  LDC.64 R10, c[0x0][0x388] ;  /* 0x0000e200ff0a7b82 */ /* 0x000e220000000a00 */
[----:B---3--:R-:W-:Y:S01]  /*0680*/  FADD R15, R12, -R15 ;  /* 0x8000000f0c0f7221 */ /* 0x008fe20000000000 */
[----:B------:R-:W-:Y:S01]  /*0690*/  FMUL R14, R14, R14 ;  /* 0x0000000e0e0e7220 */ /* 0x000fe20000400000 */
[----:B----4-:R-:W-:-:S03]  /*06a0*/  FADD R17, R16, -R17 ;  /* 0x8000001110117221 */ /* 0x010fc60000000000 */
[----:B------:R-:W-:-:S04]  /*06b0*/  FFMA R14, R15, R15, R14 ;  /* 0x0000000f0f0e7223 */ /* 0x000fc8000000000e */
[----:B------:R-:W-:-:S05]  /*06c0*/  FFMA R14, R17, R17, R14 ;  /* 0x00000011110e7223 */ /* 0x000fca000000000e */
[----:B------:R-:W-:Y:S01]  /*06d0*/  FSETP.GTU.AND P0, PT, R14, R7, PT ;  /* 0x000000070e00720b */ /* 0x000fe20003f0c000 */
[----:B0-----:R-:W-:-:S12]  /*06e0*/  IMAD.WIDE.U32 R14, R6, 0x4, R10 ;  /* 0x00000004060e7825 */ /* 0x001fd800078e000a */
[----:B------:R-:W2:Y:S01]  /*06f0*/  @!P0 LDG.E R17, desc[UR4][R14.64] ;  /* 0x000000040e118981 */ /* 0x000ea2000c1e1900 */
[----:B------:R-:W-:-:S04]  /*0700*/  @!P0 IMAD.WIDE.U32 R10, R0, 0x4, R10 ;  /* 0x00000004000a8825 */ /* 0x000fc800078e000a */
[----:B--2---:R-:W-:-:S05]  /*0710*/  @!P0 FADD R19, -R17, -RZ ;  /* 0x800000ff11138221 */ /* 0x004fca0000000100 */
[----:B------:R0:W-:Y:S04]  /*0720*/  @!P0 STG.E desc[UR4][R14.64], R19 ;  /* 0x000000130e008986 */ /* 0x0001e8000c101904 */
[----:B------:R-:W2:Y:S04]  /*0730*/  @!P0 LDG.E R0, desc[UR4][R10.64+0x10] ;  /* 0x000010040a008981 */ /* 0x000ea8000c1e1900 */
[----:B------:R-:W3:Y:S01]  /*0740*/  @!P0 LDG.E R17, desc[UR4][R10.64+0x14] ;  /* 0x000014040a118981 */ /* 0x000ee2000c1e1900 */
[----:B--2---:R-:W-:Y:S01]  /*0750*/  @!P0 FADD R21, -R0, -RZ ;  /* 0x800000ff00158221 */ /* 0x004fe20000000100 */
[----:B---3--:R-:W-:-:S04]  /*0760*/  @!P0 FADD R23, -R17, -RZ ;  /* 0x800000ff11178221 */ /* 0x008fc80000000100 */
[----:B------:R-:W-:Y:S04]  /*0770*/  @!P0 STG.E desc[UR4][R10.64+0x10], R21 ;  /* 0x000010150a008986 */ /* 0x000fe8000c101904 */
[----:B------:R1:W-:Y:S04]  /*0780*/  @!P0 STG.E desc[UR4][R10.64+0x14], R23 ;  /* 0x000014170a008986 */ /* 0x0003e8000c101904 */
[----:B------:R-:W2:Y:S04]  /*0790*/  @!P0 LDG.E R13, desc[UR4][R2.64+0x4] ;  /* 0x00000404020d8981 */ /* 0x000ea8000c1e1900 */
[----:B------:R-:W2:Y:S04]  /*07a0*/  LDG.E R0, desc[UR4][R8.64+0x10] ;  /* 0x0000100408007981 */ /* 0x000ea8000c1e1900 */
[----:B------:R-:W3:Y:S04]  /*07b0*/  @!P0 LDG.E R12, desc[UR4][R2.64] ;  /* 0x00000004020c8981 */ /* 0x000ee8000c1e1900 */
[----:B------:R-:W3:Y:S04]  /*07c0*/  LDG.E R17, desc[UR4][R8.64+0xc] ;  /* 0x00000c0408117981 */ /* 0x000ee8000c1e1900 */
[----:B------:R-:W4:Y:S04]  /*07d0*/  @!P0 LDG.E R16, desc[UR4][R2.64+0x8] ;  /* 0x0000080402108981 */ /* 0x000f28000c1e1900 */
[----:B0-----:R-:W4:Y:S01]  /*07e0*/  LDG.E R19, desc[UR4][R8.64+0x14] ;  /* 0x0000140408137981 */ /* 0x001f22000c1e1900 */
[----:B--2---:R-:W-:-:S04]  /*07f0*/  FADD R0, R13, -R0 ;  /* 0x800000000d007221 */ /* 0x004fc80000000000 */
[----:B------:R-:W-:Y:S01]  /*0800*/  FMUL R0, R0, R0 ;  /* 0x0000000000007220 */ /* 0x000fe20000400000 */
[----:B---3--:R-:W-:-:S04]  /*0810*/  FADD R17, R12, -R17 ;  /* 0x800000110c117221 */ /* 0x008fc80000000000 */
[----:B------:R-:W-:Y:S01]  /*0820*/  FFMA R0, R17, R17, R0 ;  /* 0x0000001111007223 */ /* 0x000fe20000000000 */
[----:B----4-:R-:W-:-:S04]  /*0830*/  FADD R19, R16, -R19 ;  /* 0x8000001310137221 */ /* 0x010fc80000000000 */
[----:B------:R-:W-:-:S05]  /*0840*/  FFMA R0, R19, R19, R0 ;  /* 0x0000001313007223 */ /* 0x000fca0000000000 */
[----:B------:R-:W-:-:S13]  /*0850*/  FSETP.GTU.AND P0, PT, R0, R7, PT ;  /* 0x000000070000720b */ /* 0x000fda0003f0c000 */
[----:B------:R-:W2:Y:S04]  /*0860*/  @!P0 LDG.E R0, desc[UR4][R14.64+0xc] ;  /* 0x00000c040e008981 */ /* 0x000ea8000c1e1900 */
[----:B-1----:R-:W3:Y:S04]  /*0870*/  @!P0 LDG.E R10, desc[UR4][R14.64+0x10] ;  /* 0x000010040e0a8981 */ /* 0x002ee8000c1e1900 */
[----:B------:R-:W4:Y:S01]  /*0880*/  @!P0 LDG.E R11, desc[UR4][R14.64+0x14] ;  /* 0x000014040e0b8981 */ /* 0x000f22000c1e1900 */
[----:B--2---:R-:W-:Y:S01]  /*0890*/  @!P0 FADD R19, -R0, -RZ ;  /* 0x800000ff00138221 */ /* 0x004fe20000000100 */
[----:B---3--:R-:W-:Y:S01]  /*08a0*/  @!P0 FADD R21, -R10, -RZ ;  /* 0x800000ff0a158221 */ /* 0x008fe20000000100 */
[----:B----4-:R-:W-:-:S03]  /*08b0*/  @!P0 FADD R23, -R11, -RZ ;  /* 0x800000ff0b178221 */ /* 0x010fc60000000100 */
[----:B------:R0:W-:Y:S04]  /*08c0*/  @!P0 STG.E desc[UR4][R14.64+0xc], R19 ;  /* 0x00000c130e008986 */ /* 0x0001e8000c101904 */
[----:B------:R1:W-:Y:S04]  /*08d0*/  @!P0 STG.E desc[UR4][R14.64+0x10], R21 ;  /* 0x000010150e008986 */ /* 0x0003e8000c101904 */
[----:B------:R2:W-:Y:S04]  /*08e0*/  @!P0 STG.E desc[UR4][R14.64+0x14], R23 ;  /* 0x000014170e008986 */ /* 0x0005e8000c101904 */
[----:B------:R-:W3:Y:S04]  /*08f0*/  @!P0 LDG.E R13, desc[UR4][R2.64+0x4] ;  /* 0x00000404020d8981 */ /* 0x000ee8000c1e1900 */
[----:B------:R-:W3:Y:S04]  /*0900*/  LDG.E R0, desc[UR4][R8.64+0x1c] ;  /* 0x00001c0408007981 */ /* 0x000ee8000c1e1900 */
[----:B------:R-:W4:Y:S04]  /*0910*/  @!P0 LDG.E R12, desc[UR4][R2.64] ;  /* 0x00000004020c8981 */ /* 0x000f28000c1e1900 */
[----:B------:R-:W4:Y:S04]  /*0920*/  LDG.E R11, desc[UR4][R8.64+0x18] ;  /* 0x00001804080b7981 */ /* 0x000f28000c1e1900 */
[----:B------:R-:W5:Y:S04]  /*0930*/  @!P0 LDG.E R16, desc[UR4][R2.64+0x8] ;  /* 0x0000080402108981 */ /* 0x000f68000c1e1900 */
[----:B------:R-:W5:Y:S01]  /*0940*/  LDG.E R17, desc[UR4][R8.64+0x20] ;  /* 0x0000200408117981 */ /* 0x000f62000c1e1900 */
[----:B---3--:R-:W-:-:S04]  /*0950*/  FADD R0, R13, -R0 ;  /* 0x800000000d007221 */ /* 0x008fc80000000000 */
[----:B------:R-:W-:Y:S01]  /*0960*/  FMUL R0, R0, R0 ;  /* 0x0000000000007220 */ /* 0x000fe20000400000 */
[----:B----4-:R-:W-:-:S04]  /*0970*/  FADD R11, R12, -R11 ;  /* 0x8000000b0c0b7221 */ /* 0x010fc80000000000 */
[----:B------:R-:W-:Y:S01]  /*0980*/  FFMA R0, R11, R11, R0 ;  /* 0x0000000b0b007223 */ /* 0x000fe20000000000 */
[----:B-----5:R-:W-:-:S04]  /*0990*/  FADD R17, R16, -R17 ;  /* 0x8000001110117221 */ /* 0x020fc80000000000 */
[----:B------:R-:W-:-:S05]  /*09a0*/  FFMA R0, R17, R17, R0 ;  /* 0x0000001111007223 */ /* 0x000fca0000000000 */
[----:B------:R-:W-:-:S13]  /*09b0*/  FSETP.GTU.AND P0, PT, R0, R7, PT ;  /* 0x000000070000720b */ /* 0x000fda0003f0c000 */
[----:B------:R-:W0:Y:S04]  /*09c0*/  @!P0 LDG.E R0, desc[UR4][R14.64+0x18] ;  /* 0x000018040e008981 */ /* 0x000e28000c1e1900 */
[----:B------:R-:W1:Y:S04]  /*09d0*/  @!P0 LDG.E R10, desc[UR4][R14.64+0x1c] ;  /* 0x00001c040e0a8981 */ /* 0x000e68000c1e1900 */
[----:B------:R-:W2:Y:S01]  /*09e0*/  @!P0 LDG.E R11, desc[UR4][R14.64+0x20] ;  /* 0x000020040e0b8981 */ /* 0x000ea2000c1e1900 */
[----:B0-----:R-:W-:Y:S01]  /*09f0*/  @!P0 FADD R19, -R0, -RZ ;  /* 0x800000ff00138221 */ /* 0x001fe20000000100 */
[----:B-1----:R-:W-:Y:S01]  /*0a00*/  @!P0 FADD R21, -R10, -RZ ;  /* 0x800000ff0a158221 */ /* 0x002fe20000000100 */
[----:B--2---:R-:W-:-:S03]  /*0a10*/  @!P0 FADD R23, -R11, -RZ ;  /* 0x800000ff0b178221 */ /* 0x004fc60000000100 */
[----:B------:R1:W-:Y:S04]  /*0a20*/  @!P0 STG.E desc[UR4][R14.64+0x18], R19 ;  /* 0x000018130e008986 */ /* 0x0003e8000c101904 */
[----:B------:R1:W-:Y:S04]  /*0a30*/  @!P0 STG.E desc[UR4][R14.64+0x1c], R21 ;  /* 0x00001c150e008986 */ /* 0x0003e8000c101904 */
[----:B------:R1:W-:Y:S04]  /*0a40*/  @!P0 STG.E desc[UR4][R14.64+0x20], R23 ;  /* 0x000020170e008986 */ /* 0x0003e8000c101904 */
[----:B------:R-:W2:Y:S04]  /*0a50*/  @!P0 LDG.E R13, desc[UR4][R2.64+0x4] ;  /* 0x00000404020d8981 */ /* 0x000ea8000c1e1900 */
[----:B------:R-:W2:Y:S04]  /*0a60*/  LDG.E R0, desc[UR4][R8.64+0x28] ;  /* 0x0000280408007981 */ /* 0x000ea8000c1e1900 */
[----:B------:R-:W3:Y:S04]  /*0a70*/  @!P0 LDG.E R12, desc[UR4][R2.64] ;  /* 0x00000004020c8981 */ /* 0x000ee8000c1e1900 */
[----:B------:R-:W3:Y:S04]  /*0a80*/  LDG.E R11, desc[UR4][R8.64+0x24] ;  /* 0x00002404080b7981 */ /* 0x000ee8000c1e1900 */
[----:B------:R-:W4:Y:S04]  /*0a90*/  LDG.E R17, desc[UR4][R8.64+0x2c] ;  /* 0x00002c0408117981 */ /* 0x000f28000c1e1900 */
[----:B------:R-:W4:Y:S01]  /*0aa0*/  @!P0 LDG.E R16, desc[UR4][R2.64+0x8] ;  /* 0x0000080402108981 */ /* 0x000f22000c1e1900 */
[----:B--2---:R-:W-:-:S04]  /*0ab0*/  FADD R0, -R0, R13 ;  /* 0x0000000d00007221 */ /* 0x004fc80000000100 */
[----:B------:R-:W-:Y:S01]  /*0ac0*/  FMUL R0, R0, R0 ;  /* 0x0000000000007220 */ /* 0x000fe20000400000 */
[----:B---3--:R-:W-:-:S04]  /*0ad0*/  FADD R11, -R11, R12 ;  /* 0x0000000c0b0b7221 */ /* 0x008fc80000000100 */
[----:B------:R-:W-:Y:S01]  /*0ae0*/  FFMA R0, R11, R11, R0 ;  /* 0x0000000b0b007223 */ /* 0x000fe20000000000 */
[----:B----4-:R-:W-:-:S04]  /*0af0*/  FADD R17, -R17, R16 ;  /* 0x0000001011117221 */ /* 0x010fc80000000100 */
[----:B------:R-:W-:-:S05]  /*0b00*/  FFMA R0, R17, R17, R0 ;  /* 0x0000001111007223 */ /* 0x000fca0000000000 */
[----:B------:R-:W-:-:S13]  /*0b10*/  FSETP.GTU.AND P0, PT, R0, R7, PT ;  /* 0x000000070000720b */ /* 0x000fda0003f0c000 */
[----:B------:R-:W2:Y:S04]  /*0b20*/  @!P0 LDG.E R0, desc[UR4][R14.64+0x24] ;  /* 0x000024040e008981 */ /* 0x000ea8000c1e1900 */
[----:B------:R-:W3:Y:S04]  /*0b30*/  @!P0 LDG.E R10, desc[UR4][R14.64+0x28] ;  /* 0x000028040e0a8981 */ /* 0x000ee8000c1e1900 */
[----:B------:R-:W4:Y:S01]  /*0b40*/  @!P0 LDG.E R8, desc[UR4][R14.64+0x2c] ;  /* 0x00002c040e088981 */ /* 0x000f22000c1e1900 */
[----:B--2---:R-:W-:Y:S01]  /*0b50*/  @!P0 FADD R9, -R0, -RZ ;  /* 0x800000ff00098221 */ /* 0x004fe20000000100 */
[----:B---3--:R-:W-:Y:S01]  /*0b60*/  @!P0 FADD R11, -R10, -RZ ;  /* 0x800000ff0a0b8221 */ /* 0x008fe20000000100 */
[----:B----4-:R-:W-:Y:S01]  /*0b70*/  @!P0 FADD R13, -R8, -RZ ;  /* 0x800000ff080d8221 */ /* 0x010fe20000000100 */
[----:B------:R-:W-:-:S02]  /*0b80*/  IADD3 R8, PT, PT, R6, 0xc, RZ ;  /* 0x0000000c06087810 */ /* 0x000fc40007ffe0ff */
[----:B------:R1:W-:Y:S04]  /*0b90*/  @!P0 STG.E desc[UR4][R14.64+0x24], R9 ;  /* 0x000024090e008986 */ /* 0x0003e8000c101904 */
[----:B------:R1:W-:Y:S04]  /*0ba0*/  @!P0 STG.E desc[UR4][R14.64+0x28], R11 ;  /* 0x0000280b0e008986 */ /* 0x0003e8000c101904 */
[----:B------:R1:W-:Y:S01]  /*0bb0*/  @!P0 STG.E desc[UR4][R14.64+0x2c], R13 ;  /* 0x00002c0d0e008986 */ /* 0x0003e2000c101904 */
[----:B------:R-:W-:Y:S02]  /*0bc0*/  ISETP.GE.AND P0, PT, R8, UR8, PT ;  /* 0x0000000808007c0c */ /* 0x000fe4000bf06270 */
[----:B------:R-:W-:-:S02]  /*0bd0*/  IADD3 R0, PT, PT, R6, 0x9, RZ ;  /* 0x0000000906007810 */ /* 0x000fc40007ffe0ff */
[----:B------:R-:W-:-:S09]  /*0be0*/  MOV R6, R8 ;  /* 0x0000000800067202 */ /* 0x000fd20000000f00 */
[----:B-1----:R-:W-:Y:S05]  /*0bf0*/  @!P0 BRA `(.L_x_7) ;  /* 0xfffffff800748947 */ /* 0x002fea000383ffff */
.L_x_3:
[----:B------:R-:W-:Y:S05]  /*0c00*/  BSYNC.RECONVERGENT B0 ;  /* 0x0000000000007941 */ /* 0x000fea0003800200 */
.L_x_2:
[----:B------:R-:W2:Y:S04]  /*0c10*/  LDG.E R0, desc[UR4][R4.64] ;  /* 0x0000000404007981 */ /* 0x000ea8000c1e1900 */
[----:B0-----:R-:W2:Y:S04]  /*0c20*/  LDG.E R7, desc[UR4][R2.64] ;  /* 0x0000000402077981 */ /* 0x001ea8000c1e1900 */
[----:B------:R-:W3:Y:S04]  /*0c30*/  LDG.E R9, desc[UR4][R2.64+0x4] ;  /* 0x0000040402097981 */ /* 0x000ee8000c1e1900 */
[----:B------:R-:W4:Y:S01]  /*0c40*/  LDG.E R11, desc[UR4][R2.64+0x8] ;  /* 0x00000804020b7981 */ /* 0x000f22000c1e1900 */
[----:B--2---:R-:W-:-:S05]  /*0c50*/  FADD R7, R0, R7 ;  /* 0x0000000700077221 */ /* 0x004fca0000000000 */
[----:B------:R-:W-:Y:S04]  /*0c60*/  STG.E desc[UR4][R2.64], R7 ;  /* 0x0000000702007986 */ /* 0x000fe8000c101904 */
[----:B------:R-:W3:Y:S02]  /*0c70*/  LDG.E R0, desc[UR4][R4.64+0x4] ;  /* 0x0000040404007981 */ /* 0x000ee4000c1e1900 */
[----:B---3--:R-:W-:-:S05]  /*0c80*/  FADD R9, R0, R9 ;  /* 0x0000000900097221 */ /* 0x008fca0000000000 */
[----:B------:R-:W-:Y:S04]  /*0c90*/  STG.E desc[UR4][R2.64+0x4], R9 ;  /* 0x0000040902007986 */ /* 0x000fe8000c101904 */
[----:B------:R-:W4:Y:S02]  /*0ca0*/  LDG.E R0, desc[UR4][R4.64+0x8] ;  /* 0x0000080404007981 */ /* 0x000f24000c1e1900 */
[----:B----4-:R-:W-:-:S05]  /*0cb0*/  FADD R11, R0, R11 ;  /* 0x0000000b000b7221 */ /* 0x010fca0000000000 */
[----:B------:R-:W-:Y:S01]  /*0cc0*/  STG.E desc[UR4][R2.64+0x8], R11 ;  /* 0x0000080b02007986 */ /* 0x000fe2000c101904 */
[----:B------:R-:W-:Y:S05]  /*0cd0*/  EXIT ;  /* 0x000000000000794d */ /* 0x000fea0003800000 */
.L_x_8:
[----:B------:R-:W-:-:S00]  /*0ce0*/  BRA `(.L_x_8) ;  /* 0xfffffffc00fc7947 */ /* 0x000fc0000383ffff */
[----:B------:R-:W-:-:S00]  /*0cf0*/  NOP ;  /* 0x0000000000007918 */ /* 0x000fc00000000000 */
        /* <DEDUP_REMOVED lines=8> */
.L_x_9:


//--------------------- .nv.shared.reserved.0     --------------------------
	.section	.nv.shared.reserved.0,"aw",@nobits
	.weak		__nv_reservedSMEM_offset_0_alias
	.size		__nv_reservedSMEM_offset_0_alias, 0, 64
	.other		__nv_reservedSMEM_offset_0_alias,@"STO_CUDA_RESERVED_SHARED STV_DEFAULT"
__nv_reservedSMEM_offset_0_alias:
	.zero		0
	.zero		64


//--------------------- .nv.constant0._Z13launch_SpherePfS_fi --------------------------
	.section	.nv.constant0._Z13launch_SpherePfS_fi,"a",@progbits
	.sectionflags	@""
	.align	4
.nv.constant0._Z13launch_SpherePfS_fi:
	.zero		920


//--------------------- SYMBOLS --------------------------

	.type		.nv.reservedSmem.offset0,@object
	.size		.nv.reservedSmem.offset0,0x4
